	.headerflags	@"EF_CUDA_TEXMODE_UNIFIED EF_CUDA_64BIT_ADDRESS EF_CUDA_ACCELERATORS EF_CUDA_SM90 EF_CUDA_VIRTUAL_SM(EF_CUDA_SM90)"
	.elftype	@"ET_EXEC"


//--------------------- .nv.info                  --------------------------
	.section	.nv.info,"",@"SHT_CUDA_INFO"
	.align	4


	//----- nvinfo : EIATTR_REGCOUNT
	.align		4
        /*0000*/ 	.byte	0x04, 0x2f
        /*0002*/ 	.short	(.L_1 - .L_0)
	.align		4
.L_0:
        /*0004*/ 	.word	index@(triton_poi_fused_convolution_19)
        /*0008*/ 	.word	0x0000000c


	//----- nvinfo : EIATTR_MIN_STACK_SIZE
	.align		4
.L_1:
        /*000c*/ 	.byte	0x04, 0x12
        /*000e*/ 	.short	(.L_3 - .L_2)
	.align		4
.L_2:
        /*0010*/ 	.word	index@(triton_poi_fused_convolution_19)
        /*0014*/ 	.word	0x00000000


	//----- nvinfo : EIATTR_FRAME_SIZE
	.align		4
.L_3:
        /*0018*/ 	.byte	0x04, 0x11
        /*001a*/ 	.short	(.L_5 - .L_4)
	.align		4
.L_4:
        /*001c*/ 	.word	index@(triton_poi_fused_convolution_19)
        /*0020*/ 	.word	0x00000000


	//----- nvinfo : EIATTR_MIN_STACK_SIZE
	.align		4
.L_5:
        /*0024*/ 	.byte	0x04, 0x12
        /*0026*/ 	.short	(.L_7 - .L_6)
	.align		4
.L_6:
        /*0028*/ 	.word	index@(triton_poi_fused_convolution_19)
        /*002c*/ 	.word	0x00000000
.L_7:


//--------------------- .nv.info.triton_poi_fused_convolution_19 --------------------------
	.section	.nv.info.triton_poi_fused_convolution_19,"",@"SHT_CUDA_INFO"
	.sectionflags	@""
	.align	4


	//----- nvinfo : EIATTR_CUDA_API_VERSION
	.align		4
        /*0000*/ 	.byte	0x04, 0x37
        /*0002*/ 	.short	(.L_9 - .L_8)
.L_8:
        /*0004*/ 	.word	0x0000007c


	//----- nvinfo : EIATTR_KPARAM_INFO
	.align		4
.L_9:
        /*0008*/ 	.byte	0x04, 0x17
        /*000a*/ 	.short	(.L_11 - .L_10)
.L_10:
        /*000c*/ 	.word	0x00000000
        /*0010*/ 	.short	0x0002
        /*0012*/ 	.short	0x0010
        /*0014*/ 	.byte	0x00, 0xf0, 0x11, 0x00


	//----- nvinfo : EIATTR_KPARAM_INFO
	.align		4
.L_11:
        /*0018*/ 	.byte	0x04, 0x17
        /*001a*/ 	.short	(.L_13 - .L_12)
.L_12:
        /*001c*/ 	.word	0x00000000
        /*0020*/ 	.short	0x0001
        /*0022*/ 	.short	0x0008
        /*0024*/ 	.byte	0x00, 0xf4, 0x21, 0x00


	//----- nvinfo : EIATTR_KPARAM_INFO
	.align		4
.L_13:
        /*0028*/ 	.byte	0x04, 0x17
        /*002a*/ 	.short	(.L_15 - .L_14)
.L_14:
        /*002c*/ 	.word	0x00000000
        /*0030*/ 	.short	0x0000
        /*0032*/ 	.short	0x0000
        /*0034*/ 	.byte	0x00, 0xf4, 0x21, 0x00


	//----- nvinfo : EIATTR_SPARSE_MMA_MASK
	.align		4
.L_15:
        /*0038*/ 	.byte	0x03, 0x50
        /*003a*/ 	.short	0x0000


	//----- nvinfo : EIATTR_MAXREG_COUNT
	.align		4
        /*003c*/ 	.byte	0x03, 0x1b
        /*003e*/ 	.short	0x00ff


	//----- nvinfo : EIATTR_EXIT_INSTR_OFFSETS
	.align		4
        /*0040*/ 	.byte	0x04, 0x1c
        /*0042*/ 	.short	(.L_17 - .L_16)


	//   ....[0]....
.L_16:
        /*0044*/ 	.word	0x00000150


	//   ....[1]....
        /*0048*/ 	.word	0x00000170


	//----- nvinfo : EIATTR_REQNTID
	.align		4
.L_17:
        /*004c*/ 	.byte	0x04, 0x10
        /*004e*/ 	.short	(.L_19 - .L_18)
.L_18:
        /*0050*/ 	.word	0x00000080
        /*0054*/ 	.word	0x00000001
        /*0058*/ 	.word	0x00000001


	//----- nvinfo : EIATTR_CBANK_PARAM_SIZE
	.align		4
.L_19:
        /*005c*/ 	.byte	0x03, 0x19
        /*005e*/ 	.short	0x0014


	//----- nvinfo : EIATTR_PARAM_CBANK
	.align		4
        /*0060*/ 	.byte	0x04, 0x0a
        /*0062*/ 	.short	(.L_21 - .L_20)
	.align		4
.L_20:
        /*0064*/ 	.word	index@(.nv.constant0.triton_poi_fused_convolution_19)
        /*0068*/ 	.short	0x0210
        /*006a*/ 	.short	0x0014


	//----- nvinfo : EIATTR_SW_WAR
	.align		4
.L_21:
        /*006c*/ 	.byte	0x04, 0x36
        /*006e*/ 	.short	(.L_23 - .L_22)
.L_22:
        /*0070*/ 	.word	0x00000008
.L_23:


//--------------------- .nv.callgraph             --------------------------
	.section	.nv.callgraph,"",@"SHT_CUDA_CALLGRAPH"
	.align	4
	.sectionentsize	8
	.align		4
        /*0000*/ 	.word	0x00000000
	.align		4
        /*0004*/ 	.word	0xffffffff
	.align		4
        /*0008*/ 	.word	0x00000000
	.align		4
        /*000c*/ 	.word	0xfffffffe
	.align		4
        /*0010*/ 	.word	0x00000000
	.align		4
        /*0014*/ 	.word	0xfffffffd
	.align		4
        /*0018*/ 	.word	0x00000000
	.align		4
        /*001c*/ 	.word	0xfffffffc


//--------------------- .text.triton_poi_fused_convolution_19 --------------------------
	.section	.text.triton_poi_fused_convolution_19,"ax",@progbits
	.align	128
        .global         triton_poi_fused_convolution_19
        .type           triton_poi_fused_convolution_19,@function
        .size           triton_poi_fused_convolution_19,(.L_x_1 - triton_poi_fused_convolution_19)
        .other          triton_poi_fused_convolution_19,@"STO_CUDA_ENTRY STV_DEFAULT"
triton_poi_fused_convolution_19:
.text.triton_poi_fused_convolution_19:
[----:B------:R-:W0:Y:S02]  /*0000*/  LDC R1, c[0x0][0x28] ;  /* 0x00000a00ff017b82 */ /* 0x000e240000000800 */
[----:B------:R-:W1:Y:S01]  /*0010*/  S2R R0, SR_TID.X ;  /* 0x0000000000007919 */ /* 0x000e620000002100 */
[----:B------:R-:W2:Y:S01]  /*0020*/  LDC.64 R2, c[0x0][0x210] ;  /* 0x00008400ff027b82 */ /* 0x000ea20000000a00 */
[----:B------:R-:W-:Y:S01]  /*0030*/  ULDC.64 UR4, c[0x0][0x208] ;  /* 0x0000820000047ab9 */ /* 0x000fe20000000a00 */
[----:B------:R-:W3:Y:S06]  /*0040*/  S2R R7, SR_CTAID.X ;  /* 0x0000000000077919 */ /* 0x000eec0000002500 */
[----:B------:R-:W4:Y:S01]  /*0050*/  LDC.64 R4, c[0x0][0x218] ;  /* 0x00008600ff047b82 */ /* 0x000f220000000a00 */
[----:B-1----:R-:W-:-:S02]  /*0060*/  LOP3.LUT R0, R0, 0x7f, RZ, 0xc0, !PT ;  /* 0x0000007f00007812 */ /* 0x002fc400078ec0ff */
[----:B---3--:R-:W-:-:S03]  /*0070*/  SHF.R.S32.HI R6, RZ, 0x18, R7 ;  /* 0x00000018ff067819 */ /* 0x008fc60000011407 */
[----:B------:R-:W-:Y:S01]  /*0080*/  IMAD R7, R7, 0x80, R0 ;  /* 0x0000008007077824 */ /* 0x000fe200078e0200 */
[----:B------:R-:W-:-:S03]  /*0090*/  SGXT R0, R6, 0x1 ;  /* 0x000000010600781a */ /* 0x000fc60000000200 */
[C---:B--2---:R-:W-:Y:S01]  /*00a0*/  IMAD.WIDE R2, R7.reuse, 0x4, R2 ;  /* 0x0000000407027825 */ /* 0x044fe200078e0202 */
[----:B------:R-:W-:Y:S02]  /*00b0*/  ISETP.GE.AND P0, PT, R7, 0x200, PT ;  /* 0x000002000700780c */ /* 0x000fe40003f06270 */
[----:B------:R-:W-:-:S04]  /*00c0*/  LEA.HI R0, R0, R7, RZ, 0x7 ;  /* 0x0000000700007211 */ /* 0x000fc800078f38ff */
[----:B------:R-:W-:-:S05]  /*00d0*/  LOP3.LUT R0, R0, 0xffffff80, RZ, 0xc0, !PT ;  /* 0xffffff8000007812 */ /* 0x000fca00078ec0ff */
[----:B------:R-:W-:Y:S01]  /*00e0*/  IMAD.IADD R9, R7, 0x1, -R0 ;  /* 0x0000000107097824 */ /* 0x000fe200078e0a00 */
[----:B------:R-:W-:Y:S01]  /*00f0*/  HFMA2.MMA R0, -RZ, RZ, 0, 0 ;  /* 0x00000000ff007435 */ /* 0x000fe200000001ff */
[----:B------:R-:W-:Y:S02]  /*0100*/  IMAD.MOV.U32 R7, RZ, RZ, RZ ;  /* 0x000000ffff077224 */ /* 0x000fe400078e00ff */
[----:B----4-:R-:W-:-:S05]  /*0110*/  IMAD.WIDE R4, R9, 0x4, R4 ;  /* 0x0000000409047825 */ /* 0x010fca00078e0204 */
[----:B------:R-:W2:Y:S04]  /*0120*/  @!P0 LDG.E.EL R7, desc[UR4][R4.64] ;  /* 0x0000000404078981 */ /* 0x000ea8000c2e1900 */
[----:B------:R-:W2:Y:S02]  /*0130*/  @!P0 LDG.E R0, desc[UR4][R2.64] ;  /* 0x0000000402008981 */ /* 0x000ea4000c1e1900 */
[----:B--2---:R-:W-:Y:S01]  /*0140*/  FADD R7, R7, R0 ;  /* 0x0000000007077221 */ /* 0x004fe20000000000 */
[----:B------:R-:W-:Y:S06]  /*0150*/  @P0 EXIT ;  /* 0x000000000000094d */ /* 0x000fec0003800000 */
[----:B------:R-:W-:Y:S01]  /*0160*/  STG.E desc[UR4][R2.64], R7 ;  /* 0x0000000702007986 */ /* 0x000fe2000c101904 */
[----:B------:R-:W-:Y:S05]  /*0170*/  EXIT ;  /* 0x000000000000794d */ /* 0x000fea0003800000 */
.L_x_0:
[----:B------:R-:W-:-:S00]  /*0180*/  BRA `(.L_x_0) ;  /* 0xfffffffc00fc7947 */ /* 0x000fc0000383ffff */
[----:B------:R-:W-:-:S00]  /*0190*/  NOP ;  /* 0x0000000000007918 */ /* 0x000fc00000000000 */
        /* <DEDUP_REMOVED lines=14> */
.L_x_1:


//--------------------- .nv.constant0.triton_poi_fused_convolution_19 --------------------------
	.section	.nv.constant0.triton_poi_fused_convolution_19,"a",@progbits
	.sectionflags	@""
	.align	4
.nv.constant0.triton_poi_fused_convolution_19:
	.zero		548
